//
// Generated by NVIDIA NVVM Compiler
//
// Compiler Build ID: CL-36424714
// Cuda compilation tools, release 13.0, V13.0.88
// Based on NVVM 20.0.0
//

.version 9.0
.target sm_100
.address_size 64

	// .globl	_Z18testDistanceKernelv
.extern .func  (.param .b32 func_retval0) vprintf
(
	.param .b64 vprintf_param_0,
	.param .b64 vprintf_param_1
)
;
.global .align 1 .b8 $str[56] = {68, 105, 115, 116, 97, 110, 99, 101, 32, 98, 101, 116, 119, 101, 101, 110, 32, 40, 37, 46, 50, 102, 44, 32, 37, 46, 50, 102, 41, 32, 97, 110, 100, 32, 40, 37, 46, 50, 102, 44, 32, 37, 46, 50, 102, 41, 32, 105, 115, 32, 37, 46, 54, 102, 10};

.visible .entry _Z18testDistanceKernelv()
{
	.local .align 8 .b8 	__local_depot0[40];
	.reg .b64 	%SP;
	.reg .b64 	%SPL;
	.reg .b32 	%r<3>;
	.reg .b64 	%rd<9>;

	mov.u64 	%SPL, __local_depot0;
	cvta.local.u64 	%SP, %SPL;
	add.u64 	%rd1, %SP, 0;
	add.u64 	%rd2, %SPL, 0;
	mov.b64 	%rd3, 0;
	st.local.u64 	[%rd2], %rd3;
	st.local.u64 	[%rd2+8], %rd3;
	mov.b64 	%rd4, 4613937818241073152;
	st.local.u64 	[%rd2+16], %rd4;
	mov.b64 	%rd5, 4616189618054758400;
	st.local.u64 	[%rd2+24], %rd5;
	mov.b64 	%rd6, 4617315517961601024;
	st.local.u64 	[%rd2+32], %rd6;
	mov.u64 	%rd7, $str;
	cvta.global.u64 	%rd8, %rd7;
	{ // callseq 0, 0
	.param .b64 param0;
	st.param.b64 	[param0], %rd8;
	.param .b64 param1;
	st.param.b64 	[param1], %rd1;
	.param .b32 retval0;
	call.uni (retval0), 
	vprintf, 
	(
	param0, 
	param1
	);
	ld.param.b32 	%r1, [retval0];
	} // callseq 0
	ret;

}


// ===== COMPILED SASS (sm_100) =====

	.target	sm_100

	.elftype	@"ET_EXEC"


//--------------------- .note.nv.tkinfo           --------------------------
	.section	.note.nv.tkinfo,"",@"SHT_NOTE"
	.sectionflags	@"SHF_NOTE_NV_TKINFO"
	.tkinfo
        /*0018*/ 	.word	0x00000002
        /*0030*/ 	.string	""
        /*0030*/ 	.string	"ptxas"
        /*0030*/ 	.string	"Cuda compilation tools, release 13.0, V13.0.88"
        /*0030*/ 	.string	"Build cuda_13.0.r13.0/compiler.36424714_0"
        /*0030*/ 	.string	"-arch sm_100 -m 64 "



//--------------------- .note.nv.cuinfo           --------------------------
	.section	.note.nv.cuinfo,"",@"SHT_NOTE"
	.sectionflags	@"SHF_NOTE_NV_CUINFO"
        /*0018*/ 	.short	0x0002
        /*001a*/ 	.short	0x0064
        /*001c*/ 	.short	0x0082
	.zero		2


//--------------------- .nv.info                  --------------------------
	.section	.nv.info,"",@"SHT_CUDA_INFO"
	.align	4


	//----- nvinfo : EIATTR_REGCOUNT
	.align		4
        /*0000*/ 	.byte	0x04, 0x2f
        /*0002*/ 	.short	(.L_2 - .L_1)
	.align		4
.L_1:
        /*0004*/ 	.word	index@(_Z18testDistanceKernelv)
        /*0008*/ 	.word	0x00000018


	//----- nvinfo : EIATTR_FRAME_SIZE
	.align		4
.L_2:
        /*000c*/ 	.byte	0x04, 0x11
        /*000e*/ 	.short	(.L_4 - .L_3)
	.align		4
.L_3:
        /*0010*/ 	.word	index@(_Z18testDistanceKernelv)
        /*0014*/ 	.word	0x00000028


	//----- nvinfo : EIATTR_MIN_STACK_SIZE
	.align		4
.L_4:
        /*0018*/ 	.byte	0x04, 0x12
        /*001a*/ 	.short	(.L_6 - .L_5)
	.align		4
.L_5:
        /*001c*/ 	.word	index@(_Z18testDistanceKernelv)
        /*0020*/ 	.word	0x00000028
.L_6:


//--------------------- .nv.compat                --------------------------
	.section	.nv.compat,"",@"SHT_CUDA_COMPAT_INFO"
	.align	4
        /*0000*/ 	.byte	0x02, 0x09, 0x00, 0x00, 0x02, 0x02, 0x01, 0x00, 0x02, 0x05, 0x05, 0x00, 0x03, 0x07, 0x01, 0x01
        /*0010*/ 	.byte	0x02, 0x03, 0x00, 0x00, 0x02, 0x06, 0x01, 0x00, 0x04, 0x0b, 0x08, 0x00, 0x09, 0x00, 0x00, 0x00
        /*0020*/ 	.byte	0x00, 0x00, 0x00, 0x00


//--------------------- .nv.info._Z18testDistanceKernelv --------------------------
	.section	.nv.info._Z18testDistanceKernelv,"",@"SHT_CUDA_INFO"
	.sectionflags	@""
	.align	4


	//----- nvinfo : EIATTR_CUDA_API_VERSION
	.align		4
        /*0000*/ 	.byte	0x04, 0x37
        /*0002*/ 	.short	(.L_8 - .L_7)
.L_7:
        /*0004*/ 	.word	0x00000082


	//----- nvinfo : EIATTR_SPARSE_MMA_MASK
	.align		4
.L_8:
        /*0008*/ 	.byte	0x03, 0x50
        /*000a*/ 	.short	0x0000


	//----- nvinfo : EIATTR_MAXREG_COUNT
	.align		4
        /*000c*/ 	.byte	0x03, 0x1b
        /*000e*/ 	.short	0x00ff


	//----- nvinfo : EIATTR_EXTERNS
	.align		4
        /*0010*/ 	.byte	0x04, 0x0f
        /*0012*/ 	.short	(.L_10 - .L_9)


	//   ....[0]....
	.align		4
.L_9:
        /*0014*/ 	.word	index@(vprintf)


	//----- nvinfo : EIATTR_MERCURY_ISA_VERSION
	.align		4
.L_10:
        /*0018*/ 	.byte	0x03, 0x5f
        /*001a*/ 	.short	0x0101


	//----- nvinfo : EIATTR_VRC_CTA_INIT_COUNT
	.align		4
        /*001c*/ 	.byte	0x02, 0x4a
	.zero		1
	.zero		1


	//----- nvinfo : EIATTR_SYSCALL_OFFSETS
	.align		4
        /*0020*/ 	.byte	0x04, 0x46
        /*0022*/ 	.short	(.L_12 - .L_11)


	//   ....[0]....
.L_11:
        /*0024*/ 	.word	0x00000170


	//----- nvinfo : EIATTR_EXIT_INSTR_OFFSETS
	.align		4
.L_12:
        /*0028*/ 	.byte	0x04, 0x1c
        /*002a*/ 	.short	(.L_14 - .L_13)


	//   ....[0]....
.L_13:
        /*002c*/ 	.word	0x00000180


	//----- nvinfo : EIATTR_SW_WAR
	.align		4
.L_14:
        /*0030*/ 	.byte	0x04, 0x36
        /*0032*/ 	.short	(.L_16 - .L_15)
.L_15:
        /*0034*/ 	.word	0x00000008
.L_16:


//--------------------- .nv.callgraph             --------------------------
	.section	.nv.callgraph,"",@"SHT_CUDA_CALLGRAPH"
	.align	4
	.sectionentsize	8
	.align		4
        /*0000*/ 	.word	0x00000000
	.align		4
        /*0004*/ 	.word	0xffffffff
	.align		4
        /*0008*/ 	.word	index@(_Z18testDistanceKernelv)
	.align		4
        /*000c*/ 	.word	index@(vprintf)
	.align		4
        /*0010*/ 	.word	0x00000000
	.align		4
        /*0014*/ 	.word	0xfffffffe
	.align		4
        /*0018*/ 	.word	0x00000000
	.align		4
        /*001c*/ 	.word	0xfffffffd
	.align		4
        /*0020*/ 	.word	0x00000000
	.align		4
        /*0024*/ 	.word	0xfffffffc


//--------------------- .nv.constant4             --------------------------
	.section	.nv.constant4,"a",@progbits
	.align	8
	.align		8
.nv.constant4:
        /*0000*/ 	.dword	vprintf
	.align		8
        /*0008*/ 	.dword	$str


//--------------------- .text._Z18testDistanceKernelv --------------------------
	.section	.text._Z18testDistanceKernelv,"ax",@progbits
	.align	128
        .global         _Z18testDistanceKernelv
        .type           _Z18testDistanceKernelv,@function
        .size           _Z18testDistanceKernelv,(.L_x_2 - _Z18testDistanceKernelv)
        .other          _Z18testDistanceKernelv,@"STO_CUDA_ENTRY STV_DEFAULT"
_Z18testDistanceKernelv:
.text._Z18testDistanceKernelv:
[----:B------:R-:W0:Y:S01]  /*0000*/  LDC R1, c[0x0][0x37c] ;  /* 0x0000df00ff017b82 */ /* 0x000e220000000800 */
[----:B------:R-:W-:Y:S02]  /*0010*/  HFMA2 R9, -RZ, RZ, 2.015625, 0 ;  /* 0x40080000ff097431 */ /* 0x000fe400000001ff */
[----:B0-----:R-:W-:Y:S02]  /*0020*/  VIADD R1, R1, 0xffffffd8 ;  /* 0xffffffd801017836 */ /* 0x001fe40000000000 */
[----:B------:R-:W-:Y:S02]  /*0030*/  HFMA2 R13, -RZ, RZ, 2.0390625, 0 ;  /* 0x40140000ff0d7431 */ /* 0x000fe400000001ff */
[----:B------:R-:W-:Y:S01]  /*0040*/  IMAD.MOV.U32 R8, RZ, RZ, 0x0 ;  /* 0x00000000ff087424 */ /* 0x000fe200078e00ff */
[----:B------:R-:W-:Y:S01]  /*0050*/  MOV R11, 0x40100000 ;  /* 0x40100000000b7802 */ /* 0x000fe20000000f00 */
[----:B------:R-:W-:Y:S01]  /*0060*/  IMAD.MOV.U32 R10, RZ, RZ, 0x0 ;  /* 0x00000000ff0a7424 */ /* 0x000fe200078e00ff */
[----:B------:R-:W-:Y:S01]  /*0070*/  MOV R0, 0x0 ;  /* 0x0000000000007802 */ /* 0x000fe20000000f00 */
[----:B------:R-:W-:Y:S01]  /*0080*/  IMAD.MOV.U32 R12, RZ, RZ, 0x0 ;  /* 0x00000000ff0c7424 */ /* 0x000fe200078e00ff */
[----:B------:R-:W0:Y:S01]  /*0090*/  LDCU UR4, c[0x0][0x2f8] ;  /* 0x00005f00ff0477ac */ /* 0x000e220008000800 */
[----:B------:R1:W-:Y:S01]  /*00a0*/  STL.64 [R1+0x10], R8 ;  /* 0x0000100801007387 */ /* 0x0003e20000100a00 */
[----:B------:R1:W2:Y:S01]  /*00b0*/  LDC.64 R2, c[0x4][R0] ;  /* 0x0100000000027b82 */ /* 0x0002a20000000a00 */
[----:B------:R-:W3:Y:S02]  /*00c0*/  LDCU UR5, c[0x0][0x2fc] ;  /* 0x00005f80ff0577ac */ /* 0x000ee40008000800 */
[----:B------:R1:W-:Y:S01]  /*00d0*/  STL.64 [R1+0x18], R10 ;  /* 0x0000180a01007387 */ /* 0x0003e20000100a00 */
[----:B------:R-:W4:Y:S03]  /*00e0*/  LDCU.64 UR6, c[0x4][0x8] ;  /* 0x01000100ff0677ac */ /* 0x000f260008000a00 */
[----:B------:R1:W-:Y:S04]  /*00f0*/  STL.64 [R1+0x20], R12 ;  /* 0x0000200c01007387 */ /* 0x0003e80000100a00 */
[----:B------:R1:W-:Y:S04]  /*0100*/  STL.64 [R1], RZ ;  /* 0x000000ff01007387 */ /* 0x0003e80000100a00 */
[----:B------:R1:W-:Y:S01]  /*0110*/  STL.64 [R1+0x8], RZ ;  /* 0x000008ff01007387 */ /* 0x0003e20000100a00 */
[----:B0-----:R-:W-:-:S05]  /*0120*/  IADD3 R6, P0, PT, R1, UR4, RZ ;  /* 0x0000000401067c10 */ /* 0x001fca000ff1e0ff */
[----:B---3--:R-:W-:Y:S02]  /*0130*/  IMAD.X R7, RZ, RZ, UR5, P0 ;  /* 0x00000005ff077e24 */ /* 0x008fe400080e06ff */
[----:B----4-:R-:W-:Y:S01]  /*0140*/  IMAD.U32 R4, RZ, RZ, UR6 ;  /* 0x00000006ff047e24 */ /* 0x010fe2000f8e00ff */
[----:B-1----:R-:W-:-:S07]  /*0150*/  MOV R5, UR7 ;  /* 0x0000000700057c02 */ /* 0x002fce0008000f00 */
[----:B------:R-:W-:-:S07]  /*0160*/  LEPC R20, `(.L_x_0) ;  /* 0x000000001014794e */ /* 0x000fce0000000000 */
[----:B--2---:R-:W-:Y:S05]  /*0170*/  CALL.ABS.NOINC R2 ;  /* 0x0000000002007343 */ /* 0x004fea0003c00000 */
.L_x_0:
[----:B------:R-:W-:Y:S05]  /*0180*/  EXIT ;  /* 0x000000000000794d */ /* 0x000fea0003800000 */
.L_x_1:
[----:B------:R-:W-:-:S00]  /*0190*/  BRA `(.L_x_1) ;  /* 0xfffffffc00fc7947 */ /* 0x000fc0000383ffff */
[----:B------:R-:W-:-:S00]  /*01a0*/  NOP ;  /* 0x0000000000007918 */ /* 0x000fc00000000000 */
        /* <DEDUP_REMOVED lines=13> */
.L_x_2:


//--------------------- .nv.global.init           --------------------------
	.section	.nv.global.init,"aw",@progbits
.nv.global.init:
	.type		$str,@object
	.size		$str,(.L_0 - $str)
$str:
        /*0000*/ 	.byte	0x44, 0x69, 0x73, 0x74, 0x61, 0x6e, 0x63, 0x65, 0x20, 0x62, 0x65, 0x74, 0x77, 0x65, 0x65, 0x6e
        /*0010*/ 	.byte	0x20, 0x28, 0x25, 0x2e, 0x32, 0x66, 0x2c, 0x20, 0x25, 0x2e, 0x32, 0x66, 0x29, 0x20, 0x61, 0x6e
        /*0020*/ 	.byte	0x64, 0x20, 0x28, 0x25, 0x2e, 0x32, 0x66, 0x2c, 0x20, 0x25, 0x2e, 0x32, 0x66, 0x29, 0x20, 0x69
        /*0030*/ 	.byte	0x73, 0x20, 0x25, 0x2e, 0x36, 0x66, 0x0a, 0x00
.L_0:


//--------------------- .nv.shared.reserved.0     --------------------------
	.section	.nv.shared.reserved.0,"aw",@nobits
	.weak		__nv_reservedSMEM_offset_0_alias
	.size		__nv_reservedSMEM_offset_0_alias, 0, 64
	.other		__nv_reservedSMEM_offset_0_alias,@"STO_CUDA_RESERVED_SHARED STV_DEFAULT"
__nv_reservedSMEM_offset_0_alias:
	.zero		0
	.zero		64


//--------------------- .nv.constant0._Z18testDistanceKernelv --------------------------
	.section	.nv.constant0._Z18testDistanceKernelv,"a",@progbits
	.sectionflags	@""
	.align	4
.nv.constant0._Z18testDistanceKernelv:
	.zero		896


//--------------------- SYMBOLS --------------------------

	.type		.nv.reservedSmem.offset0,@object
	.size		.nv.reservedSmem.offset0,0x4
	.type		vprintf,@function
